//
// Generated by NVIDIA NVVM Compiler
//
// Compiler Build ID: CL-36424714
// Cuda compilation tools, release 13.0, V13.0.88
// Based on NVVM 20.0.0
//

.version 9.0
.target sm_100
.address_size 64

	// .globl	_Z10matrixMulXPdS_S_i

.visible .entry _Z10matrixMulXPdS_S_i(
	.param .u64 .ptr .align 1 _Z10matrixMulXPdS_S_i_param_0,
	.param .u64 .ptr .align 1 _Z10matrixMulXPdS_S_i_param_1,
	.param .u64 .ptr .align 1 _Z10matrixMulXPdS_S_i_param_2,
	.param .u32 _Z10matrixMulXPdS_S_i_param_3
)
{
	.reg .pred 	%p<10>;
	.reg .b32 	%r<90>;
	.reg .b64 	%rd<69>;
	.reg .b64 	%fd<68>;

	ld.param.u64 	%rd4, [_Z10matrixMulXPdS_S_i_param_0];
	ld.param.u64 	%rd5, [_Z10matrixMulXPdS_S_i_param_1];
	ld.param.u64 	%rd3, [_Z10matrixMulXPdS_S_i_param_2];
	ld.param.u32 	%r44, [_Z10matrixMulXPdS_S_i_param_3];
	cvta.to.global.u64 	%rd1, %rd5;
	cvta.to.global.u64 	%rd2, %rd4;
	mov.u32 	%r45, %ctaid.x;
	mov.u32 	%r46, %ntid.x;
	mul.lo.s32 	%r1, %r45, %r46;
	mov.u32 	%r2, %tid.x;
	add.s32 	%r3, %r1, %r2;
	mov.u32 	%r47, %ctaid.y;
	mov.u32 	%r48, %ntid.y;
	mov.u32 	%r49, %tid.y;
	mad.lo.s32 	%r4, %r47, %r48, %r49;
	setp.eq.s32 	%p1, %r44, 0;
	mov.f64 	%fd67, 0d0000000000000000;
	@%p1 bra 	$L__BB0_12;
	mul.lo.s32 	%r5, %r44, %r4;
	and.b32  	%r6, %r44, 7;
	setp.lt.u32 	%p2, %r44, 8;
	mov.f64 	%fd67, 0d0000000000000000;
	mov.b32 	%r88, 0;
	@%p2 bra 	$L__BB0_4;
	and.b32  	%r88, %r44, -8;
	neg.s32 	%r86, %r88;
	add.s32 	%r51, %r2, %r44;
	add.s32 	%r85, %r51, %r1;
	shl.b32 	%r10, %r44, 3;
	shl.b32 	%r52, %r44, 1;
	add.s32 	%r84, %r3, %r52;
	mad.lo.s32 	%r83, %r44, 3, %r3;
	shl.b32 	%r53, %r44, 2;
	add.s32 	%r82, %r3, %r53;
	mad.lo.s32 	%r81, %r44, 5, %r3;
	mad.lo.s32 	%r80, %r44, 6, %r3;
	mad.lo.s32 	%r79, %r44, 7, %r3;
	add.s32 	%r77, %r5, 3;
	mov.f64 	%fd67, 0d0000000000000000;
	mov.u32 	%r78, %r3;
$L__BB0_3:
	.pragma "nounroll";
	add.s32 	%r54, %r77, -3;
	mul.wide.u32 	%rd6, %r54, 8;
	add.s64 	%rd7, %rd2, %rd6;
	ld.global.f64 	%fd17, [%rd7];
	mul.wide.u32 	%rd8, %r78, 8;
	add.s64 	%rd9, %rd1, %rd8;
	ld.global.f64 	%fd18, [%rd9];
	fma.rn.f64 	%fd19, %fd17, %fd18, %fd67;
	add.s32 	%r55, %r77, -2;
	mul.wide.u32 	%rd10, %r55, 8;
	add.s64 	%rd11, %rd2, %rd10;
	ld.global.f64 	%fd20, [%rd11];
	mul.wide.u32 	%rd12, %r85, 8;
	add.s64 	%rd13, %rd1, %rd12;
	ld.global.f64 	%fd21, [%rd13];
	fma.rn.f64 	%fd22, %fd20, %fd21, %fd19;
	add.s32 	%r56, %r77, -1;
	mul.wide.u32 	%rd14, %r56, 8;
	add.s64 	%rd15, %rd2, %rd14;
	ld.global.f64 	%fd23, [%rd15];
	mul.wide.u32 	%rd16, %r84, 8;
	add.s64 	%rd17, %rd1, %rd16;
	ld.global.f64 	%fd24, [%rd17];
	fma.rn.f64 	%fd25, %fd23, %fd24, %fd22;
	add.s32 	%r57, %r77, 4;
	mul.wide.u32 	%rd18, %r77, 8;
	add.s64 	%rd19, %rd2, %rd18;
	ld.global.f64 	%fd26, [%rd19];
	mul.wide.u32 	%rd20, %r83, 8;
	add.s64 	%rd21, %rd1, %rd20;
	ld.global.f64 	%fd27, [%rd21];
	fma.rn.f64 	%fd28, %fd26, %fd27, %fd25;
	add.s32 	%r58, %r77, 1;
	mul.wide.u32 	%rd22, %r58, 8;
	add.s64 	%rd23, %rd2, %rd22;
	ld.global.f64 	%fd29, [%rd23];
	mul.wide.u32 	%rd24, %r82, 8;
	add.s64 	%rd25, %rd1, %rd24;
	ld.global.f64 	%fd30, [%rd25];
	fma.rn.f64 	%fd31, %fd29, %fd30, %fd28;
	add.s32 	%r59, %r77, 2;
	mul.wide.u32 	%rd26, %r59, 8;
	add.s64 	%rd27, %rd2, %rd26;
	ld.global.f64 	%fd32, [%rd27];
	mul.wide.u32 	%rd28, %r81, 8;
	add.s64 	%rd29, %rd1, %rd28;
	ld.global.f64 	%fd33, [%rd29];
	fma.rn.f64 	%fd34, %fd32, %fd33, %fd31;
	add.s32 	%r60, %r77, 3;
	mul.wide.u32 	%rd30, %r60, 8;
	add.s64 	%rd31, %rd2, %rd30;
	ld.global.f64 	%fd35, [%rd31];
	mul.wide.u32 	%rd32, %r80, 8;
	add.s64 	%rd33, %rd1, %rd32;
	ld.global.f64 	%fd36, [%rd33];
	fma.rn.f64 	%fd37, %fd35, %fd36, %fd34;
	mul.wide.u32 	%rd34, %r57, 8;
	add.s64 	%rd35, %rd2, %rd34;
	ld.global.f64 	%fd38, [%rd35];
	mul.wide.u32 	%rd36, %r79, 8;
	add.s64 	%rd37, %rd1, %rd36;
	ld.global.f64 	%fd39, [%rd37];
	fma.rn.f64 	%fd67, %fd38, %fd39, %fd37;
	add.s32 	%r86, %r86, 8;
	add.s32 	%r85, %r85, %r10;
	add.s32 	%r84, %r84, %r10;
	add.s32 	%r83, %r83, %r10;
	add.s32 	%r82, %r82, %r10;
	add.s32 	%r81, %r81, %r10;
	add.s32 	%r80, %r80, %r10;
	add.s32 	%r79, %r79, %r10;
	add.s32 	%r78, %r78, %r10;
	add.s32 	%r77, %r77, 8;
	setp.ne.s32 	%p3, %r86, 0;
	@%p3 bra 	$L__BB0_3;
$L__BB0_4:
	setp.eq.s32 	%p4, %r6, 0;
	@%p4 bra 	$L__BB0_12;
	and.b32  	%r39, %r44, 3;
	setp.lt.u32 	%p5, %r6, 4;
	@%p5 bra 	$L__BB0_7;
	add.s32 	%r61, %r88, %r5;
	mul.wide.u32 	%rd38, %r61, 8;
	add.s64 	%rd39, %rd2, %rd38;
	ld.global.f64 	%fd41, [%rd39];
	mad.lo.s32 	%r62, %r88, %r44, %r3;
	mul.wide.u32 	%rd40, %r62, 8;
	add.s64 	%rd41, %rd1, %rd40;
	ld.global.f64 	%fd42, [%rd41];
	fma.rn.f64 	%fd43, %fd41, %fd42, %fd67;
	add.s32 	%r63, %r61, 1;
	mul.wide.u32 	%rd42, %r63, 8;
	add.s64 	%rd43, %rd2, %rd42;
	ld.global.f64 	%fd44, [%rd43];
	add.s32 	%r64, %r62, %r44;
	mul.wide.u32 	%rd44, %r64, 8;
	add.s64 	%rd45, %rd1, %rd44;
	ld.global.f64 	%fd45, [%rd45];
	fma.rn.f64 	%fd46, %fd44, %fd45, %fd43;
	add.s32 	%r65, %r61, 2;
	mul.wide.u32 	%rd46, %r65, 8;
	add.s64 	%rd47, %rd2, %rd46;
	ld.global.f64 	%fd47, [%rd47];
	add.s32 	%r66, %r64, %r44;
	mul.wide.u32 	%rd48, %r66, 8;
	add.s64 	%rd49, %rd1, %rd48;
	ld.global.f64 	%fd48, [%rd49];
	fma.rn.f64 	%fd49, %fd47, %fd48, %fd46;
	add.s32 	%r67, %r61, 3;
	mul.wide.u32 	%rd50, %r67, 8;
	add.s64 	%rd51, %rd2, %rd50;
	ld.global.f64 	%fd50, [%rd51];
	add.s32 	%r68, %r66, %r44;
	mul.wide.u32 	%rd52, %r68, 8;
	add.s64 	%rd53, %rd1, %rd52;
	ld.global.f64 	%fd51, [%rd53];
	fma.rn.f64 	%fd67, %fd50, %fd51, %fd49;
	add.s32 	%r88, %r88, 4;
$L__BB0_7:
	setp.eq.s32 	%p6, %r39, 0;
	@%p6 bra 	$L__BB0_12;
	setp.eq.s32 	%p7, %r39, 1;
	@%p7 bra 	$L__BB0_10;
	add.s32 	%r69, %r88, %r5;
	mul.wide.u32 	%rd54, %r69, 8;
	add.s64 	%rd55, %rd2, %rd54;
	ld.global.f64 	%fd53, [%rd55];
	mad.lo.s32 	%r70, %r88, %r44, %r3;
	mul.wide.u32 	%rd56, %r70, 8;
	add.s64 	%rd57, %rd1, %rd56;
	ld.global.f64 	%fd54, [%rd57];
	fma.rn.f64 	%fd55, %fd53, %fd54, %fd67;
	add.s32 	%r71, %r69, 1;
	mul.wide.u32 	%rd58, %r71, 8;
	add.s64 	%rd59, %rd2, %rd58;
	ld.global.f64 	%fd56, [%rd59];
	add.s32 	%r72, %r70, %r44;
	mul.wide.u32 	%rd60, %r72, 8;
	add.s64 	%rd61, %rd1, %rd60;
	ld.global.f64 	%fd57, [%rd61];
	fma.rn.f64 	%fd67, %fd56, %fd57, %fd55;
	add.s32 	%r88, %r88, 2;
$L__BB0_10:
	and.b32  	%r73, %r44, 1;
	setp.eq.b32 	%p8, %r73, 1;
	not.pred 	%p9, %p8;
	@%p9 bra 	$L__BB0_12;
	add.s32 	%r74, %r88, %r5;
	mul.wide.u32 	%rd62, %r74, 8;
	add.s64 	%rd63, %rd2, %rd62;
	ld.global.f64 	%fd58, [%rd63];
	mad.lo.s32 	%r75, %r88, %r44, %r3;
	mul.wide.u32 	%rd64, %r75, 8;
	add.s64 	%rd65, %rd1, %rd64;
	ld.global.f64 	%fd59, [%rd65];
	fma.rn.f64 	%fd67, %fd58, %fd59, %fd67;
$L__BB0_12:
	cvta.to.global.u64 	%rd66, %rd3;
	mad.lo.s32 	%r76, %r44, %r4, %r3;
	mul.wide.s32 	%rd67, %r76, 8;
	add.s64 	%rd68, %rd66, %rd67;
	st.global.f64 	[%rd68], %fd67;
	ret;

}
	// .globl	_Z10matrixMulYPdS_S_i
.visible .entry _Z10matrixMulYPdS_S_i(
	.param .u64 .ptr .align 1 _Z10matrixMulYPdS_S_i_param_0,
	.param .u64 .ptr .align 1 _Z10matrixMulYPdS_S_i_param_1,
	.param .u64 .ptr .align 1 _Z10matrixMulYPdS_S_i_param_2,
	.param .u32 _Z10matrixMulYPdS_S_i_param_3
)
{
	.reg .pred 	%p<10>;
	.reg .b32 	%r<90>;
	.reg .b64 	%rd<69>;
	.reg .b64 	%fd<68>;

	ld.param.u64 	%rd4, [_Z10matrixMulYPdS_S_i_param_0];
	ld.param.u64 	%rd5, [_Z10matrixMulYPdS_S_i_param_1];
	ld.param.u64 	%rd3, [_Z10matrixMulYPdS_S_i_param_2];
	ld.param.u32 	%r44, [_Z10matrixMulYPdS_S_i_param_3];
	cvta.to.global.u64 	%rd1, %rd5;
	cvta.to.global.u64 	%rd2, %rd4;
	mov.u32 	%r45, %ctaid.x;
	mov.u32 	%r46, %ntid.x;
	mul.lo.s32 	%r1, %r45, %r46;
	mov.u32 	%r2, %tid.y;
	add.s32 	%r3, %r1, %r2;
	mov.u32 	%r47, %ctaid.y;
	mov.u32 	%r48, %ntid.y;
	mov.u32 	%r49, %tid.x;
	mad.lo.s32 	%r4, %r47, %r48, %r49;
	setp.eq.s32 	%p1, %r44, 0;
	mov.f64 	%fd67, 0d0000000000000000;
	@%p1 bra 	$L__BB1_12;
	mul.lo.s32 	%r5, %r44, %r4;
	and.b32  	%r6, %r44, 7;
	setp.lt.u32 	%p2, %r44, 8;
	mov.f64 	%fd67, 0d0000000000000000;
	mov.b32 	%r88, 0;
	@%p2 bra 	$L__BB1_4;
	and.b32  	%r88, %r44, -8;
	neg.s32 	%r86, %r88;
	add.s32 	%r51, %r2, %r44;
	add.s32 	%r85, %r51, %r1;
	shl.b32 	%r10, %r44, 3;
	shl.b32 	%r52, %r44, 1;
	add.s32 	%r84, %r3, %r52;
	mad.lo.s32 	%r83, %r44, 3, %r3;
	shl.b32 	%r53, %r44, 2;
	add.s32 	%r82, %r3, %r53;
	mad.lo.s32 	%r81, %r44, 5, %r3;
	mad.lo.s32 	%r80, %r44, 6, %r3;
	mad.lo.s32 	%r79, %r44, 7, %r3;
	add.s32 	%r77, %r5, 3;
	mov.f64 	%fd67, 0d0000000000000000;
	mov.u32 	%r78, %r3;
$L__BB1_3:
	.pragma "nounroll";
	add.s32 	%r54, %r77, -3;
	mul.wide.u32 	%rd6, %r54, 8;
	add.s64 	%rd7, %rd2, %rd6;
	ld.global.f64 	%fd17, [%rd7];
	mul.wide.u32 	%rd8, %r78, 8;
	add.s64 	%rd9, %rd1, %rd8;
	ld.global.f64 	%fd18, [%rd9];
	fma.rn.f64 	%fd19, %fd17, %fd18, %fd67;
	add.s32 	%r55, %r77, -2;
	mul.wide.u32 	%rd10, %r55, 8;
	add.s64 	%rd11, %rd2, %rd10;
	ld.global.f64 	%fd20, [%rd11];
	mul.wide.u32 	%rd12, %r85, 8;
	add.s64 	%rd13, %rd1, %rd12;
	ld.global.f64 	%fd21, [%rd13];
	fma.rn.f64 	%fd22, %fd20, %fd21, %fd19;
	add.s32 	%r56, %r77, -1;
	mul.wide.u32 	%rd14, %r56, 8;
	add.s64 	%rd15, %rd2, %rd14;
	ld.global.f64 	%fd23, [%rd15];
	mul.wide.u32 	%rd16, %r84, 8;
	add.s64 	%rd17, %rd1, %rd16;
	ld.global.f64 	%fd24, [%rd17];
	fma.rn.f64 	%fd25, %fd23, %fd24, %fd22;
	add.s32 	%r57, %r77, 4;
	mul.wide.u32 	%rd18, %r77, 8;
	add.s64 	%rd19, %rd2, %rd18;
	ld.global.f64 	%fd26, [%rd19];
	mul.wide.u32 	%rd20, %r83, 8;
	add.s64 	%rd21, %rd1, %rd20;
	ld.global.f64 	%fd27, [%rd21];
	fma.rn.f64 	%fd28, %fd26, %fd27, %fd25;
	add.s32 	%r58, %r77, 1;
	mul.wide.u32 	%rd22, %r58, 8;
	add.s64 	%rd23, %rd2, %rd22;
	ld.global.f64 	%fd29, [%rd23];
	mul.wide.u32 	%rd24, %r82, 8;
	add.s64 	%rd25, %rd1, %rd24;
	ld.global.f64 	%fd30, [%rd25];
	fma.rn.f64 	%fd31, %fd29, %fd30, %fd28;
	add.s32 	%r59, %r77, 2;
	mul.wide.u32 	%rd26, %r59, 8;
	add.s64 	%rd27, %rd2, %rd26;
	ld.global.f64 	%fd32, [%rd27];
	mul.wide.u32 	%rd28, %r81, 8;
	add.s64 	%rd29, %rd1, %rd28;
	ld.global.f64 	%fd33, [%rd29];
	fma.rn.f64 	%fd34, %fd32, %fd33, %fd31;
	add.s32 	%r60, %r77, 3;
	mul.wide.u32 	%rd30, %r60, 8;
	add.s64 	%rd31, %rd2, %rd30;
	ld.global.f64 	%fd35, [%rd31];
	mul.wide.u32 	%rd32, %r80, 8;
	add.s64 	%rd33, %rd1, %rd32;
	ld.global.f64 	%fd36, [%rd33];
	fma.rn.f64 	%fd37, %fd35, %fd36, %fd34;
	mul.wide.u32 	%rd34, %r57, 8;
	add.s64 	%rd35, %rd2, %rd34;
	ld.global.f64 	%fd38, [%rd35];
	mul.wide.u32 	%rd36, %r79, 8;
	add.s64 	%rd37, %rd1, %rd36;
	ld.global.f64 	%fd39, [%rd37];
	fma.rn.f64 	%fd67, %fd38, %fd39, %fd37;
	add.s32 	%r86, %r86, 8;
	add.s32 	%r85, %r85, %r10;
	add.s32 	%r84, %r84, %r10;
	add.s32 	%r83, %r83, %r10;
	add.s32 	%r82, %r82, %r10;
	add.s32 	%r81, %r81, %r10;
	add.s32 	%r80, %r80, %r10;
	add.s32 	%r79, %r79, %r10;
	add.s32 	%r78, %r78, %r10;
	add.s32 	%r77, %r77, 8;
	setp.ne.s32 	%p3, %r86, 0;
	@%p3 bra 	$L__BB1_3;
$L__BB1_4:
	setp.eq.s32 	%p4, %r6, 0;
	@%p4 bra 	$L__BB1_12;
	and.b32  	%r39, %r44, 3;
	setp.lt.u32 	%p5, %r6, 4;
	@%p5 bra 	$L__BB1_7;
	add.s32 	%r61, %r88, %r5;
	mul.wide.u32 	%rd38, %r61, 8;
	add.s64 	%rd39, %rd2, %rd38;
	ld.global.f64 	%fd41, [%rd39];
	mad.lo.s32 	%r62, %r88, %r44, %r3;
	mul.wide.u32 	%rd40, %r62, 8;
	add.s64 	%rd41, %rd1, %rd40;
	ld.global.f64 	%fd42, [%rd41];
	fma.rn.f64 	%fd43, %fd41, %fd42, %fd67;
	add.s32 	%r63, %r61, 1;
	mul.wide.u32 	%rd42, %r63, 8;
	add.s64 	%rd43, %rd2, %rd42;
	ld.global.f64 	%fd44, [%rd43];
	add.s32 	%r64, %r62, %r44;
	mul.wide.u32 	%rd44, %r64, 8;
	add.s64 	%rd45, %rd1, %rd44;
	ld.global.f64 	%fd45, [%rd45];
	fma.rn.f64 	%fd46, %fd44, %fd45, %fd43;
	add.s32 	%r65, %r61, 2;
	mul.wide.u32 	%rd46, %r65, 8;
	add.s64 	%rd47, %rd2, %rd46;
	ld.global.f64 	%fd47, [%rd47];
	add.s32 	%r66, %r64, %r44;
	mul.wide.u32 	%rd48, %r66, 8;
	add.s64 	%rd49, %rd1, %rd48;
	ld.global.f64 	%fd48, [%rd49];
	fma.rn.f64 	%fd49, %fd47, %fd48, %fd46;
	add.s32 	%r67, %r61, 3;
	mul.wide.u32 	%rd50, %r67, 8;
	add.s64 	%rd51, %rd2, %rd50;
	ld.global.f64 	%fd50, [%rd51];
	add.s32 	%r68, %r66, %r44;
	mul.wide.u32 	%rd52, %r68, 8;
	add.s64 	%rd53, %rd1, %rd52;
	ld.global.f64 	%fd51, [%rd53];
	fma.rn.f64 	%fd67, %fd50, %fd51, %fd49;
	add.s32 	%r88, %r88, 4;
$L__BB1_7:
	setp.eq.s32 	%p6, %r39, 0;
	@%p6 bra 	$L__BB1_12;
	setp.eq.s32 	%p7, %r39, 1;
	@%p7 bra 	$L__BB1_10;
	add.s32 	%r69, %r88, %r5;
	mul.wide.u32 	%rd54, %r69, 8;
	add.s64 	%rd55, %rd2, %rd54;
	ld.global.f64 	%fd53, [%rd55];
	mad.lo.s32 	%r70, %r88, %r44, %r3;
	mul.wide.u32 	%rd56, %r70, 8;
	add.s64 	%rd57, %rd1, %rd56;
	ld.global.f64 	%fd54, [%rd57];
	fma.rn.f64 	%fd55, %fd53, %fd54, %fd67;
	add.s32 	%r71, %r69, 1;
	mul.wide.u32 	%rd58, %r71, 8;
	add.s64 	%rd59, %rd2, %rd58;
	ld.global.f64 	%fd56, [%rd59];
	add.s32 	%r72, %r70, %r44;
	mul.wide.u32 	%rd60, %r72, 8;
	add.s64 	%rd61, %rd1, %rd60;
	ld.global.f64 	%fd57, [%rd61];
	fma.rn.f64 	%fd67, %fd56, %fd57, %fd55;
	add.s32 	%r88, %r88, 2;
$L__BB1_10:
	and.b32  	%r73, %r44, 1;
	setp.eq.b32 	%p8, %r73, 1;
	not.pred 	%p9, %p8;
	@%p9 bra 	$L__BB1_12;
	add.s32 	%r74, %r88, %r5;
	mul.wide.u32 	%rd62, %r74, 8;
	add.s64 	%rd63, %rd2, %rd62;
	ld.global.f64 	%fd58, [%rd63];
	mad.lo.s32 	%r75, %r88, %r44, %r3;
	mul.wide.u32 	%rd64, %r75, 8;
	add.s64 	%rd65, %rd1, %rd64;
	ld.global.f64 	%fd59, [%rd65];
	fma.rn.f64 	%fd67, %fd58, %fd59, %fd67;
$L__BB1_12:
	cvta.to.global.u64 	%rd66, %rd3;
	mad.lo.s32 	%r76, %r44, %r4, %r3;
	mul.wide.s32 	%rd67, %r76, 8;
	add.s64 	%rd68, %rd66, %rd67;
	st.global.f64 	[%rd68], %fd67;
	ret;

}


// ===== COMPILED SASS (sm_100) =====

	.target	sm_100

	.elftype	@"ET_EXEC"


//--------------------- .note.nv.tkinfo           --------------------------
	.section	.note.nv.tkinfo,"",@"SHT_NOTE"
	.sectionflags	@"SHF_NOTE_NV_TKINFO"
	.tkinfo
        /*0018*/ 	.word	0x00000002
        /*0030*/ 	.string	""
        /*0030*/ 	.string	"ptxas"
        /*0030*/ 	.string	"Cuda compilation tools, release 13.0, V13.0.88"
        /*0030*/ 	.string	"Build cuda_13.0.r13.0/compiler.36424714_0"
        /*0030*/ 	.string	"-arch sm_100 -m 64 "



//--------------------- .note.nv.cuinfo           --------------------------
	.section	.note.nv.cuinfo,"",@"SHT_NOTE"
	.sectionflags	@"SHF_NOTE_NV_CUINFO"
        /*0018*/ 	.short	0x0002
        /*001a*/ 	.short	0x0064
        /*001c*/ 	.short	0x0082
	.zero		2


//--------------------- .nv.info                  --------------------------
	.section	.nv.info,"",@"SHT_CUDA_INFO"
	.align	4


	//----- nvinfo : EIATTR_REGCOUNT
	.align		4
        /*0000*/ 	.byte	0x04, 0x2f
        /*0002*/ 	.short	(.L_1 - .L_0)
	.align		4
.L_0:
        /*0004*/ 	.word	index@(_Z10matrixMulXPdS_S_i)
        /*0008*/ 	.word	0x00000020


	//----- nvinfo : EIATTR_FRAME_SIZE
	.align		4
.L_1:
        /*000c*/ 	.byte	0x04, 0x11
        /*000e*/ 	.short	(.L_3 - .L_2)
	.align		4
.L_2:
        /*0010*/ 	.word	index@(_Z10matrixMulXPdS_S_i)
        /*0014*/ 	.word	0x00000000


	//----- nvinfo : EIATTR_REGCOUNT
	.align		4
.L_3:
        /*0018*/ 	.byte	0x04, 0x2f
        /*001a*/ 	.short	(.L_5 - .L_4)
	.align		4
.L_4:
        /*001c*/ 	.word	index@(_Z10matrixMulYPdS_S_i)
        /*0020*/ 	.word	0x00000020


	//----- nvinfo : EIATTR_FRAME_SIZE
	.align		4
.L_5:
        /*0024*/ 	.byte	0x04, 0x11
        /*0026*/ 	.short	(.L_7 - .L_6)
	.align		4
.L_6:
        /*0028*/ 	.word	index@(_Z10matrixMulYPdS_S_i)
        /*002c*/ 	.word	0x00000000


	//----- nvinfo : EIATTR_MIN_STACK_SIZE
	.align		4
.L_7:
        /*0030*/ 	.byte	0x04, 0x12
        /*0032*/ 	.short	(.L_9 - .L_8)
	.align		4
.L_8:
        /*0034*/ 	.word	index@(_Z10matrixMulYPdS_S_i)
        /*0038*/ 	.word	0x00000000


	//----- nvinfo : EIATTR_MIN_STACK_SIZE
	.align		4
.L_9:
        /*003c*/ 	.byte	0x04, 0x12
        /*003e*/ 	.short	(.L_11 - .L_10)
	.align		4
.L_10:
        /*0040*/ 	.word	index@(_Z10matrixMulXPdS_S_i)
        /*0044*/ 	.word	0x00000000
.L_11:


//--------------------- .nv.compat                --------------------------
	.section	.nv.compat,"",@"SHT_CUDA_COMPAT_INFO"
	.align	4
        /*0000*/ 	.byte	0x02, 0x09, 0x00, 0x00, 0x02, 0x02, 0x01, 0x00, 0x02, 0x05, 0x05, 0x00, 0x03, 0x07, 0x01, 0x01
        /*0010*/ 	.byte	0x02, 0x03, 0x00, 0x00, 0x02, 0x06, 0x01, 0x00, 0x04, 0x0b, 0x08, 0x00, 0x01, 0x00, 0x00, 0x00
        /*0020*/ 	.byte	0x00, 0x00, 0x00, 0x00


//--------------------- .nv.info._Z10matrixMulYPdS_S_i --------------------------
	.section	.nv.info._Z10matrixMulYPdS_S_i,"",@"SHT_CUDA_INFO"
	.sectionflags	@""
	.align	4


	//----- nvinfo : EIATTR_CUDA_API_VERSION
	.align		4
        /*0000*/ 	.byte	0x04, 0x37
        /*0002*/ 	.short	(.L_13 - .L_12)
.L_12:
        /*0004*/ 	.word	0x00000082


	//----- nvinfo : EIATTR_KPARAM_INFO
	.align		4
.L_13:
        /*0008*/ 	.byte	0x04, 0x17
        /*000a*/ 	.short	(.L_15 - .L_14)
.L_14:
        /*000c*/ 	.word	0x00000000
        /*0010*/ 	.short	0x0003
        /*0012*/ 	.short	0x0018
        /*0014*/ 	.byte	0x00, 0xf0, 0x11, 0x00


	//----- nvinfo : EIATTR_KPARAM_INFO
	.align		4
.L_15:
        /*0018*/ 	.byte	0x04, 0x17
        /*001a*/ 	.short	(.L_17 - .L_16)
.L_16:
        /*001c*/ 	.word	0x00000000
        /*0020*/ 	.short	0x0002
        /*0022*/ 	.short	0x0010
        /*0024*/ 	.byte	0x00, 0xf5, 0x21, 0x00


	//----- nvinfo : EIATTR_KPARAM_INFO
	.align		4
.L_17:
        /*0028*/ 	.byte	0x04, 0x17
        /*002a*/ 	.short	(.L_19 - .L_18)
.L_18:
        /*002c*/ 	.word	0x00000000
        /*0030*/ 	.short	0x0001
        /*0032*/ 	.short	0x0008
        /*0034*/ 	.byte	0x00, 0xf5, 0x21, 0x00


	//----- nvinfo : EIATTR_KPARAM_INFO
	.align		4
.L_19:
        /*0038*/ 	.byte	0x04, 0x17
        /*003a*/ 	.short	(.L_21 - .L_20)
.L_20:
        /*003c*/ 	.word	0x00000000
        /*0040*/ 	.short	0x0000
        /*0042*/ 	.short	0x0000
        /*0044*/ 	.byte	0x00, 0xf5, 0x21, 0x00


	//----- nvinfo : EIATTR_SPARSE_MMA_MASK
	.align		4
.L_21:
        /*0048*/ 	.byte	0x03, 0x50
        /*004a*/ 	.short	0x0000


	//----- nvinfo : EIATTR_MAXREG_COUNT
	.align		4
        /*004c*/ 	.byte	0x03, 0x1b
        /*004e*/ 	.short	0x00ff


	//----- nvinfo : EIATTR_MERCURY_ISA_VERSION
	.align		4
        /*0050*/ 	.byte	0x03, 0x5f
        /*0052*/ 	.short	0x0101


	//----- nvinfo : EIATTR_VRC_CTA_INIT_COUNT
	.align		4
        /*0054*/ 	.byte	0x02, 0x4a
	.zero		1
	.zero		1


	//----- nvinfo : EIATTR_EXIT_INSTR_OFFSETS
	.align		4
        /*0058*/ 	.byte	0x04, 0x1c
        /*005a*/ 	.short	(.L_23 - .L_22)


	//   ....[0]....
.L_22:
        /*005c*/ 	.word	0x00000a40


	//----- nvinfo : EIATTR_CBANK_PARAM_SIZE
	.align		4
.L_23:
        /*0060*/ 	.byte	0x03, 0x19
        /*0062*/ 	.short	0x001c


	//----- nvinfo : EIATTR_PARAM_CBANK
	.align		4
        /*0064*/ 	.byte	0x04, 0x0a
        /*0066*/ 	.short	(.L_25 - .L_24)
	.align		4
.L_24:
        /*0068*/ 	.word	index@(.nv.constant0._Z10matrixMulYPdS_S_i)
        /*006c*/ 	.short	0x0380
        /*006e*/ 	.short	0x001c


	//----- nvinfo : EIATTR_SW_WAR
	.align		4
.L_25:
        /*0070*/ 	.byte	0x04, 0x36
        /*0072*/ 	.short	(.L_27 - .L_26)
.L_26:
        /*0074*/ 	.word	0x00000008
.L_27:


//--------------------- .nv.info._Z10matrixMulXPdS_S_i --------------------------
	.section	.nv.info._Z10matrixMulXPdS_S_i,"",@"SHT_CUDA_INFO"
	.sectionflags	@""
	.align	4


	//----- nvinfo : EIATTR_CUDA_API_VERSION
	.align		4
        /*0000*/ 	.byte	0x04, 0x37
        /*0002*/ 	.short	(.L_29 - .L_28)
.L_28:
        /*0004*/ 	.word	0x00000082


	//----- nvinfo : EIATTR_KPARAM_INFO
	.align		4
.L_29:
        /*0008*/ 	.byte	0x04, 0x17
        /*000a*/ 	.short	(.L_31 - .L_30)
.L_30:
        /*000c*/ 	.word	0x00000000
        /*0010*/ 	.short	0x0003
        /*0012*/ 	.short	0x0018
        /*0014*/ 	.byte	0x00, 0xf0, 0x11, 0x00


	//----- nvinfo : EIATTR_KPARAM_INFO
	.align		4
.L_31:
        /*0018*/ 	.byte	0x04, 0x17
        /*001a*/ 	.short	(.L_33 - .L_32)
.L_32:
        /*001c*/ 	.word	0x00000000
        /*0020*/ 	.short	0x0002
        /*0022*/ 	.short	0x0010
        /*0024*/ 	.byte	0x00, 0xf5, 0x21, 0x00


	//----- nvinfo : EIATTR_KPARAM_INFO
	.align		4
.L_33:
        /*0028*/ 	.byte	0x04, 0x17
        /*002a*/ 	.short	(.L_35 - .L_34)
.L_34:
        /*002c*/ 	.word	0x00000000
        /*0030*/ 	.short	0x0001
        /*0032*/ 	.short	0x0008
        /*0034*/ 	.byte	0x00, 0xf5, 0x21, 0x00


	//----- nvinfo : EIATTR_KPARAM_INFO
	.align		4
.L_35:
        /*0038*/ 	.byte	0x04, 0x17
        /*003a*/ 	.short	(.L_37 - .L_36)
.L_36:
        /*003c*/ 	.word	0x00000000
        /*0040*/ 	.short	0x0000
        /*0042*/ 	.short	0x0000
        /*0044*/ 	.byte	0x00, 0xf5, 0x21, 0x00


	//----- nvinfo : EIATTR_SPARSE_MMA_MASK
	.align		4
.L_37:
        /*0048*/ 	.byte	0x03, 0x50
        /*004a*/ 	.short	0x0000


	//----- nvinfo : EIATTR_MAXREG_COUNT
	.align		4
        /*004c*/ 	.byte	0x03, 0x1b
        /*004e*/ 	.short	0x00ff


	//----- nvinfo : EIATTR_MERCURY_ISA_VERSION
	.align		4
        /*0050*/ 	.byte	0x03, 0x5f
        /*0052*/ 	.short	0x0101


	//----- nvinfo : EIATTR_VRC_CTA_INIT_COUNT
	.align		4
        /*0054*/ 	.byte	0x02, 0x4a
	.zero		1
	.zero		1


	//----- nvinfo : EIATTR_EXIT_INSTR_OFFSETS
	.align		4
        /*0058*/ 	.byte	0x04, 0x1c
        /*005a*/ 	.short	(.L_39 - .L_38)


	//   ....[0]....
.L_38:
        /*005c*/ 	.word	0x00000a40


	//----- nvinfo : EIATTR_CBANK_PARAM_SIZE
	.align		4
.L_39:
        /*0060*/ 	.byte	0x03, 0x19
        /*0062*/ 	.short	0x001c


	//----- nvinfo : EIATTR_PARAM_CBANK
	.align		4
        /*0064*/ 	.byte	0x04, 0x0a
        /*0066*/ 	.short	(.L_41 - .L_40)
	.align		4
.L_40:
        /*0068*/ 	.word	index@(.nv.constant0._Z10matrixMulXPdS_S_i)
        /*006c*/ 	.short	0x0380
        /*006e*/ 	.short	0x001c


	//----- nvinfo : EIATTR_SW_WAR
	.align		4
.L_41:
        /*0070*/ 	.byte	0x04, 0x36
        /*0072*/ 	.short	(.L_43 - .L_42)
.L_42:
        /*0074*/ 	.word	0x00000008
.L_43:


//--------------------- .nv.callgraph             --------------------------
	.section	.nv.callgraph,"",@"SHT_CUDA_CALLGRAPH"
	.align	4
	.sectionentsize	8
	.align		4
        /*0000*/ 	.word	0x00000000
	.align		4
        /*0004*/ 	.word	0xffffffff
	.align		4
        /*0008*/ 	.word	0x00000000
	.align		4
        /*000c*/ 	.word	0xfffffffe
	.align		4
        /*0010*/ 	.word	0x00000000
	.align		4
        /*0014*/ 	.word	0xfffffffd
	.align		4
        /*0018*/ 	.word	0x00000000
	.align		4
        /*001c*/ 	.word	0xfffffffc


//--------------------- .text._Z10matrixMulYPdS_S_i --------------------------
	.section	.text._Z10matrixMulYPdS_S_i,"ax",@progbits
	.align	128
        .global         _Z10matrixMulYPdS_S_i
        .type           _Z10matrixMulYPdS_S_i,@function
        .size           _Z10matrixMulYPdS_S_i,(.L_x_10 - _Z10matrixMulYPdS_S_i)
        .other          _Z10matrixMulYPdS_S_i,@"STO_CUDA_ENTRY STV_DEFAULT"
_Z10matrixMulYPdS_S_i:
.text._Z10matrixMulYPdS_S_i:
[----:B------:R-:W-:Y:S08]  /*0000*/  LDC R1, c[0x0][0x37c] ;  /* 0x0000df00ff017b82 */ /* 0x000ff00000000800 */
[----:B------:R-:W0:Y:S01]  /*0010*/  LDC R0, c[0x0][0x398] ;  /* 0x0000e600ff007b82 */ /* 0x000e220000000800 */
[----:B------:R-:W1:Y:S01]  /*0020*/  S2R R2, SR_TID.X ;  /* 0x0000000000027919 */ /* 0x000e620000002100 */
[----:B------:R-:W2:Y:S01]  /*0030*/  LDCU UR5, c[0x0][0x360] ;  /* 0x00006c00ff0577ac */ /* 0x000ea20008000800 */
[----:B------:R-:W-:Y:S01]  /*0040*/  CS2R R18, SRZ ;  /* 0x0000000000127805 */ /* 0x000fe2000001ff00 */
[----:B------:R-:W3:Y:S01]  /*0050*/  S2R R5, SR_TID.Y ;  /* 0x0000000000057919 */ /* 0x000ee20000002200 */
[----:B------:R-:W4:Y:S03]  /*0060*/  LDCU.64 UR6, c[0x0][0x358] ;  /* 0x00006b00ff0677ac */ /* 0x000f260008000a00 */
[----:B------:R-:W2:Y:S08]  /*0070*/  S2UR UR4, SR_CTAID.X ;  /* 0x00000000000479c3 */ /* 0x000eb00000002500 */
[----:B------:R-:W1:Y:S08]  /*0080*/  S2UR UR8, SR_CTAID.Y ;  /* 0x00000000000879c3 */ /* 0x000e700000002600 */
[----:B------:R-:W1:Y:S01]  /*0090*/  LDC R3, c[0x0][0x364] ;  /* 0x0000d900ff037b82 */ /* 0x000e620000000800 */
[----:B0-----:R-:W-:Y:S01]  /*00a0*/  ISETP.NE.AND P0, PT, R0, RZ, PT ;  /* 0x000000ff0000720c */ /* 0x001fe20003f05270 */
[----:B--2---:R-:W-:-:S06]  /*00b0*/  UIMAD UR4, UR4, UR5, URZ ;  /* 0x00000005040472a4 */ /* 0x004fcc000f8e02ff */
[----:B---3--:R-:W-:Y:S01]  /*00c0*/  IADD3 R7, PT, PT, R5, UR4, RZ ;  /* 0x0000000405077c10 */ /* 0x008fe2000fffe0ff */
[----:B-1----:R-:W-:-:S05]  /*00d0*/  IMAD R3, R3, UR8, R2 ;  /* 0x0000000803037c24 */ /* 0x002fca000f8e0202 */
[----:B----4-:R-:W-:Y:S05]  /*00e0*/  @!P0 BRA `(.L_x_0) ;  /* 0x0000000800448947 */ /* 0x010fea0003800000 */
[C---:B------:R-:W-:Y:S01]  /*00f0*/  ISETP.GE.U32.AND P1, PT, R0.reuse, 0x8, PT ;  /* 0x000000080000780c */ /* 0x040fe20003f26070 */
[----:B------:R-:W-:Y:S01]  /*0100*/  HFMA2 R4, -RZ, RZ, 0, 0 ;  /* 0x00000000ff047431 */ /* 0x000fe200000001ff */
[----:B------:R-:W-:Y:S02]  /*0110*/  LOP3.LUT R2, R0, 0x7, RZ, 0xc0, !PT ;  /* 0x0000000700027812 */ /* 0x000fe400078ec0ff */
[----:B------:R-:W-:Y:S02]  /*0120*/  CS2R R18, SRZ ;  /* 0x0000000000127805 */ /* 0x000fe4000001ff00 */
[----:B------:R-:W-:-:S07]  /*0130*/  ISETP.NE.AND P0, PT, R2, RZ, PT ;  /* 0x000000ff0200720c */ /* 0x000fce0003f05270 */
[----:B------:R-:W-:Y:S06]  /*0140*/  @!P1 BRA `(.L_x_1) ;  /* 0x0000000400249947 */ /* 0x000fec0003800000 */
[C---:B------:R-:W-:Y:S01]  /*0150*/  LOP3.LUT R4, R0.reuse, 0xfffffff8, RZ, 0xc0, !PT ;  /* 0xfffffff800047812 */ /* 0x040fe200078ec0ff */
[C---:B------:R-:W-:Y:S01]  /*0160*/  IMAD R11, R0.reuse, 0x3, R7 ;  /* 0x00000003000b7824 */ /* 0x040fe200078e0207 */
[C---:B------:R-:W-:Y:S01]  /*0170*/  IADD3 R5, PT, PT, R0.reuse, UR4, R5 ;  /* 0x0000000400057c10 */ /* 0x040fe2000fffe005 */
[C-C-:B------:R-:W-:Y:S01]  /*0180*/  IMAD R25, R0.reuse, 0x5, R7.reuse ;  /* 0x0000000500197824 */ /* 0x140fe200078e0207 */
[CC--:B------:R-:W-:Y:S01]  /*0190*/  LEA R9, R0.reuse, R7.reuse, 0x1 ;  /* 0x0000000700097211 */ /* 0x0c0fe200078e08ff */
[C-C-:B------:R-:W-:Y:S01]  /*01a0*/  IMAD R27, R0.reuse, 0x6, R7.reuse ;  /* 0x00000006001b7824 */ /* 0x140fe200078e0207 */
[CC--:B------:R-:W-:Y:S01]  /*01b0*/  LEA R13, R0.reuse, R7.reuse, 0x2 ;  /* 0x00000007000d7211 */ /* 0x0c0fe200078e10ff */
[----:B------:R-:W-:Y:S01]  /*01c0*/  IMAD R29, R0, 0x7, R7 ;  /* 0x00000007001d7824 */ /* 0x000fe200078e0207 */
[----:B------:R-:W-:Y:S01]  /*01d0*/  MOV R6, R7 ;  /* 0x0000000700067202 */ /* 0x000fe20000000f00 */
[----:B------:R-:W-:Y:S01]  /*01e0*/  IMAD R10, R3, R0, 0x3 ;  /* 0x00000003030a7424 */ /* 0x000fe200078e0200 */
[----:B------:R-:W-:-:S02]  /*01f0*/  CS2R R18, SRZ ;  /* 0x0000000000127805 */ /* 0x000fc4000001ff00 */
[----:B------:R-:W-:-:S07]  /*0200*/  IADD3 R8, PT, PT, -R4, RZ, RZ ;  /* 0x000000ff04087210 */ /* 0x000fce0007ffe1ff */
.L_x_2:
[----:B------:R-:W0:Y:S01]  /*0210*/  LDC.64 R20, c[0x0][0x380] ;  /* 0x0000e000ff147b82 */ /* 0x000e220000000a00 */
[----:B------:R-:W-:-:S07]  /*0220*/  IADD3 R17, PT, PT, R10, -0x3, RZ ;  /* 0xfffffffd0a117810 */ /* 0x000fce0007ffe0ff */
[----:B------:R-:W1:Y:S01]  /*0230*/  LDC.64 R14, c[0x0][0x388] ;  /* 0x0000e200ff0e7b82 */ /* 0x000e620000000a00 */
[----:B0-----:R-:W-:-:S06]  /*0240*/  IMAD.WIDE.U32 R16, R17, 0x8, R20 ;  /* 0x0000000811107825 */ /* 0x001fcc00078e0014 */
[----:B------:R-:W2:Y:S01]  /*0250*/  LDG.E.64 R16, desc[UR6][R16.64] ;  /* 0x0000000610107981 */ /* 0x000ea2000c1e1b00 */
[----:B-1----:R-:W-:-:S06]  /*0260*/  IMAD.WIDE.U32 R22, R6, 0x8, R14 ;  /* 0x0000000806167825 */ /* 0x002fcc00078e000e */
[----:B------:R-:W2:Y:S01]  /*0270*/  LDG.E.64 R22, desc[UR6][R22.64] ;  /* 0x0000000616167981 */ /* 0x000ea2000c1e1b00 */
[----:B------:R-:W-:Y:S01]  /*0280*/  IADD3 R12, PT, PT, R10, -0x2, RZ ;  /* 0xfffffffe0a0c7810 */ /* 0x000fe20007ffe0ff */
[----:B--2---:R-:W-:-:S04]  /*0290*/  DFMA R22, R16, R22, R18 ;  /* 0x000000161016722b */ /* 0x004fc80000000012 */
[----:B------:R-:W-:-:S04]  /*02a0*/  IMAD.WIDE.U32 R16, R12, 0x8, R20 ;  /* 0x000000080c107825 */ /* 0x000fc800078e0014 */
[----:B------:R-:W-:Y:S02]  /*02b0*/  IMAD.WIDE.U32 R18, R5, 0x8, R14 ;  /* 0x0000000805127825 */ /* 0x000fe400078e000e */
[----:B------:R-:W2:Y:S04]  /*02c0*/  LDG.E.64 R16, desc[UR6][R16.64] ;  /* 0x0000000610107981 */ /* 0x000ea8000c1e1b00 */
[----:B------:R-:W2:Y:S01]  /*02d0*/  LDG.E.64 R18, desc[UR6][R18.64] ;  /* 0x0000000612127981 */ /* 0x000ea2000c1e1b00 */
[----:B------:R-:W-:Y:S01]  /*02e0*/  IADD3 R12, PT, PT, R10, -0x1, RZ ;  /* 0xffffffff0a0c7810 */ /* 0x000fe20007ffe0ff */
[----:B--2---:R-:W-:-:S04]  /*02f0*/  DFMA R18, R16, R18, R22 ;  /* 0x000000121012722b */ /* 0x004fc80000000016 */
[----:B------:R-:W-:-:S04]  /*0300*/  IMAD.WIDE.U32 R16, R12, 0x8, R20 ;  /* 0x000000080c107825 */ /* 0x000fc800078e0014 */
[----:B------:R-:W-:Y:S02]  /*0310*/  IMAD.WIDE.U32 R22, R9, 0x8, R14 ;  /* 0x0000000809167825 */ /* 0x000fe400078e000e */
[----:B------:R-:W2:Y:S04]  /*0320*/  LDG.E.64 R16, desc[UR6][R16.64] ;  /* 0x0000000610107981 */ /* 0x000ea8000c1e1b00 */
[----:B------:R-:W2:Y:S02]  /*0330*/  LDG.E.64 R22, desc[UR6][R22.64] ;  /* 0x0000000616167981 */ /* 0x000ea4000c1e1b00 */
[----:B--2---:R-:W-:Y:S01]  /*0340*/  DFMA R22, R16, R22, R18 ;  /* 0x000000161016722b */ /* 0x004fe20000000012 */
[----:B------:R-:W-:-:S04]  /*0350*/  IMAD.WIDE.U32 R16, R10, 0x8, R20 ;  /* 0x000000080a107825 */ /* 0x000fc800078e0014 */
[----:B------:R-:W-:Y:S02]  /*0360*/  IMAD.WIDE.U32 R18, R11, 0x8, R14 ;  /* 0x000000080b127825 */ /* 0x000fe400078e000e */
[----:B------:R-:W2:Y:S04]  /*0370*/  LDG.E.64 R16, desc[UR6][R16.64] ;  /* 0x0000000610107981 */ /* 0x000ea8000c1e1b00 */
[----:B------:R-:W2:Y:S01]  /*0380*/  LDG.E.64 R18, desc[UR6][R18.64] ;  /* 0x0000000612127981 */ /* 0x000ea2000c1e1b00 */
[----:B------:R-:W-:Y:S01]  /*0390*/  IADD3 R12, PT, PT, R10, 0x1, RZ ;  /* 0x000000010a0c7810 */ /* 0x000fe20007ffe0ff */
[----:B--2---:R-:W-:-:S04]  /*03a0*/  DFMA R18, R16, R18, R22 ;  /* 0x000000121012722b */ /* 0x004fc80000000016 */
        /* <DEDUP_REMOVED lines=12> */
[----:B------:R-:W-:Y:S01]  /*0470*/  IMAD.WIDE.U32 R18, R12, 0x8, R20 ;  /* 0x000000080c127825 */ /* 0x000fe200078e0014 */
[----:B------:R-:W-:-:S03]  /*0480*/  IADD3 R12, PT, PT, R10, 0x4, RZ ;  /* 0x000000040a0c7810 */ /* 0x000fc60007ffe0ff */
[----:B------:R-:W-:Y:S02]  /*0490*/  IMAD.WIDE.U32 R22, R27, 0x8, R14 ;  /* 0x000000081b167825 */ /* 0x000fe400078e000e */
[----:B------:R-:W2:Y:S02]  /*04a0*/  LDG.E.64 R18, desc[UR6][R18.64] ;  /* 0x0000000612127981 */ /* 0x000ea4000c1e1b00 */
[----:B------:R-:W-:Y:S02]  /*04b0*/  IMAD.WIDE.U32 R20, R12, 0x8, R20 ;  /* 0x000000080c147825 */ /* 0x000fe400078e0014 */
[----:B------:R-:W2:Y:S02]  /*04c0*/  LDG.E.64 R22, desc[UR6][R22.64] ;  /* 0x0000000616167981 */ /* 0x000ea4000c1e1b00 */
[----:B------:R-:W-:Y:S02]  /*04d0*/  IMAD.WIDE.U32 R14, R29, 0x8, R14 ;  /* 0x000000081d0e7825 */ /* 0x000fe400078e000e */
[----:B------:R-:W3:Y:S04]  /*04e0*/  LDG.E.64 R20, desc[UR6][R20.64] ;  /* 0x0000000614147981 */ /* 0x000ee8000c1e1b00 */
[----:B------:R-:W3:Y:S01]  /*04f0*/  LDG.E.64 R14, desc[UR6][R14.64] ;  /* 0x000000060e0e7981 */ /* 0x000ee2000c1e1b00 */
[----:B------:R-:W-:-:S04]  /*0500*/  IADD3 R8, PT, PT, R8, 0x8, RZ ;  /* 0x0000000808087810 */ /* 0x000fc80007ffe0ff */
[----:B------:R-:W-:Y:S01]  /*0510*/  ISETP.NE.AND P1, PT, R8, RZ, PT ;  /* 0x000000ff0800720c */ /* 0x000fe20003f25270 */
[----:B------:R-:W-:Y:S01]  /*0520*/  IMAD R5, R0, 0x8, R5 ;  /* 0x0000000800057824 */ /* 0x000fe200078e0205 */
[----:B------:R-:W-:Y:S02]  /*0530*/  IADD3 R10, PT, PT, R10, 0x8, RZ ;  /* 0x000000080a0a7810 */ /* 0x000fe40007ffe0ff */
[C---:B------:R-:W-:Y:S02]  /*0540*/  LEA R9, R0.reuse, R9, 0x3 ;  /* 0x0000000900097211 */ /* 0x040fe400078e18ff */
[C---:B------:R-:W-:Y:S02]  /*0550*/  LEA R11, R0.reuse, R11, 0x3 ;  /* 0x0000000b000b7211 */ /* 0x040fe400078e18ff */
[C---:B------:R-:W-:Y:S02]  /*0560*/  LEA R13, R0.reuse, R13, 0x3 ;  /* 0x0000000d000d7211 */ /* 0x040fe400078e18ff */
[----:B------:R-:W-:-:S02]  /*0570*/  LEA R25, R0, R25, 0x3 ;  /* 0x0000001900197211 */ /* 0x000fc400078e18ff */
[C---:B------:R-:W-:Y:S02]  /*0580*/  LEA R27, R0.reuse, R27, 0x3 ;  /* 0x0000001b001b7211 */ /* 0x040fe400078e18ff */
[C---:B------:R-:W-:Y:S02]  /*0590*/  LEA R29, R0.reuse, R29, 0x3 ;  /* 0x0000001d001d7211 */ /* 0x040fe400078e18ff */
[----:B------:R-:W-:Y:S01]  /*05a0*/  LEA R6, R0, R6, 0x3 ;  /* 0x0000000600067211 */ /* 0x000fe200078e18ff */
[----:B--2---:R-:W-:-:S08]  /*05b0*/  DFMA R16, R18, R22, R16 ;  /* 0x000000161210722b */ /* 0x004fd00000000010 */
[----:B---3--:R-:W-:Y:S01]  /*05c0*/  DFMA R18, R20, R14, R16 ;  /* 0x0000000e1412722b */ /* 0x008fe20000000010 */
[----:B------:R-:W-:Y:S10]  /*05d0*/  @P1 BRA `(.L_x_2) ;  /* 0xfffffffc000c1947 */ /* 0x000ff4000383ffff */
.L_x_1:
[----:B------:R-:W-:Y:S05]  /*05e0*/  @!P0 BRA `(.L_x_0) ;  /* 0x0000000400048947 */ /* 0x000fea0003800000 */
[----:B------:R-:W-:Y:S02]  /*05f0*/  ISETP.GE.U32.AND P0, PT, R2, 0x4, PT ;  /* 0x000000040200780c */ /* 0x000fe40003f06070 */
[----:B------:R-:W-:-:S04]  /*0600*/  LOP3.LUT R5, R0, 0x3, RZ, 0xc0, !PT ;  /* 0x0000000300057812 */ /* 0x000fc800078ec0ff */
[----:B------:R-:W-:-:S07]  /*0610*/  ISETP.NE.AND P1, PT, R5, RZ, PT ;  /* 0x000000ff0500720c */ /* 0x000fce0003f25270 */
[----:B------:R-:W-:Y:S06]  /*0620*/  @!P0 BRA `(.L_x_3) ;  /* 0x00000000007c8947 */ /* 0x000fec0003800000 */
[----:B------:R-:W0:Y:S01]  /*0630*/  LDC.64 R10, c[0x0][0x380] ;  /* 0x0000e000ff0a7b82 */ /* 0x000e220000000a00 */
[-C--:B------:R-:W-:Y:S02]  /*0640*/  IMAD R27, R3, R0.reuse, R4 ;  /* 0x00000000031b7224 */ /* 0x080fe400078e0204 */
[----:B------:R-:W-:-:S03]  /*0650*/  IMAD R13, R4, R0, R7 ;  /* 0x00000000040d7224 */ /* 0x000fc600078e0207 */
[----:B------:R-:W-:Y:S01]  /*0660*/  IADD3 R15, PT, PT, R27, 0x1, RZ ;  /* 0x000000011b0f7810 */ /* 0x000fe20007ffe0ff */
[----:B------:R-:W-:Y:S01]  /*0670*/  IMAD.IADD R29, R13, 0x1, R0 ;  /* 0x000000010d1d7824 */ /* 0x000fe200078e0200 */
[----:B------:R-:W1:Y:S01]  /*0680*/  LDC.64 R8, c[0x0][0x388] ;  /* 0x0000e200ff087b82 */ /* 0x000e620000000a00 */
[C---:B------:R-:W-:Y:S01]  /*0690*/  IADD3 R23, PT, PT, R27.reuse, 0x2, RZ ;  /* 0x000000021b177810 */ /* 0x040fe20007ffe0ff */
[----:B0-----:R-:W-:-:S06]  /*06a0*/  IMAD.WIDE.U32 R16, R27, 0x8, R10 ;  /* 0x000000081b107825 */ /* 0x001fcc00078e000a */
[----:B------:R-:W2:Y:S01]  /*06b0*/  LDG.E.64 R16, desc[UR6][R16.64] ;  /* 0x0000000610107981 */ /* 0x000ea2000c1e1b00 */
[----:B-1----:R-:W-:-:S04]  /*06c0*/  IMAD.WIDE.U32 R20, R13, 0x8, R8 ;  /* 0x000000080d147825 */ /* 0x002fc800078e0008 */
[----:B------:R-:W-:Y:S02]  /*06d0*/  IMAD.WIDE.U32 R12, R15, 0x8, R10 ;  /* 0x000000080f0c7825 */ /* 0x000fe400078e000a */
[----:B------:R-:W2:Y:S02]  /*06e0*/  LDG.E.64 R20, desc[UR6][R20.64] ;  /* 0x0000000614147981 */ /* 0x000ea4000c1e1b00 */
[C---:B------:R-:W-:Y:S01]  /*06f0*/  IMAD.WIDE.U32 R14, R29.reuse, 0x8, R8 ;  /* 0x000000081d0e7825 */ /* 0x040fe200078e0008 */
[-C--:B------:R-:W-:Y:S01]  /*0700*/  IADD3 R29, PT, PT, R29, R0.reuse, RZ ;  /* 0x000000001d1d7210 */ /* 0x080fe20007ffe0ff */
[----:B------:R-:W3:Y:S02]  /*0710*/  LDG.E.64 R12, desc[UR6][R12.64] ;  /* 0x000000060c0c7981 */ /* 0x000ee4000c1e1b00 */
[----:B------:R-:W-:Y:S02]  /*0720*/  IMAD.WIDE.U32 R22, R23, 0x8, R10 ;  /* 0x0000000817167825 */ /* 0x000fe400078e000a */
[----:B------:R-:W3:Y:S02]  /*0730*/  LDG.E.64 R14, desc[UR6][R14.64] ;  /* 0x000000060e0e7981 */ /* 0x000ee4000c1e1b00 */
[----:B------:R-:W-:Y:S01]  /*0740*/  IMAD.WIDE.U32 R24, R29, 0x8, R8 ;  /* 0x000000081d187825 */ /* 0x000fe200078e0008 */
[----:B------:R-:W-:Y:S01]  /*0750*/  IADD3 R27, PT, PT, R27, 0x3, RZ ;  /* 0x000000031b1b7810 */ /* 0x000fe20007ffe0ff */
[----:B------:R-:W4:Y:S01]  /*0760*/  LDG.E.64 R22, desc[UR6][R22.64] ;  /* 0x0000000616167981 */ /* 0x000f22000c1e1b00 */
[----:B------:R-:W-:-:S03]  /*0770*/  IADD3 R2, PT, PT, R29, R0, RZ ;  /* 0x000000001d027210 */ /* 0x000fc60007ffe0ff */
[----:B------:R-:W4:Y:S01]  /*0780*/  LDG.E.64 R24, desc[UR6][R24.64] ;  /* 0x0000000618187981 */ /* 0x000f22000c1e1b00 */
[----:B------:R-:W-:-:S04]  /*0790*/  IMAD.WIDE.U32 R10, R27, 0x8, R10 ;  /* 0x000000081b0a7825 */ /* 0x000fc800078e000a */
[----:B------:R-:W-:Y:S02]  /*07a0*/  IMAD.WIDE.U32 R8, R2, 0x8, R8 ;  /* 0x0000000802087825 */ /* 0x000fe400078e0008 */
[----:B------:R-:W5:Y:S04]  /*07b0*/  LDG.E.64 R10, desc[UR6][R10.64] ;  /* 0x000000060a0a7981 */ /* 0x000f68000c1e1b00 */
[----:B------:R-:W5:Y:S01]  /*07c0*/  LDG.E.64 R8, desc[UR6][R8.64] ;  /* 0x0000000608087981 */ /* 0x000f62000c1e1b00 */
[----:B------:R-:W-:Y:S01]  /*07d0*/  IADD3 R4, PT, PT, R4, 0x4, RZ ;  /* 0x0000000404047810 */ /* 0x000fe20007ffe0ff */
[----:B--2---:R-:W-:-:S08]  /*07e0*/  DFMA R16, R16, R20, R18 ;  /* 0x000000141010722b */ /* 0x004fd00000000012 */
[----:B---3--:R-:W-:-:S08]  /*07f0*/  DFMA R12, R12, R14, R16 ;  /* 0x0000000e0c0c722b */ /* 0x008fd00000000010 */
[----:B----4-:R-:W-:-:S08]  /*0800*/  DFMA R12, R22, R24, R12 ;  /* 0x00000018160c722b */ /* 0x010fd0000000000c */
[----:B-----5:R-:W-:-:S11]  /*0810*/  DFMA R18, R10, R8, R12 ;  /* 0x000000080a12722b */ /* 0x020fd6000000000c */
.L_x_3:
[----:B------:R-:W-:Y:S05]  /*0820*/  @!P1 BRA `(.L_x_0) ;  /* 0x0000000000749947 */ /* 0x000fea0003800000 */
[----:B------:R-:W0:Y:S01]  /*0830*/  LDC.64 R20, c[0x0][0x380] ;  /* 0x0000e000ff147b82 */ /* 0x000e220000000a00 */
[----:B------:R-:W-:Y:S02]  /*0840*/  ISETP.NE.AND P0, PT, R5, 0x1, PT ;  /* 0x000000010500780c */ /* 0x000fe40003f05270 */
[----:B------:R-:W-:-:S04]  /*0850*/  LOP3.LUT R2, R0, 0x1, RZ, 0xc0, !PT ;  /* 0x0000000100027812 */ /* 0x000fc800078ec0ff */
[----:B------:R-:W-:Y:S01]  /*0860*/  ISETP.NE.U32.AND P1, PT, R2, 0x1, PT ;  /* 0x000000010200780c */ /* 0x000fe20003f25070 */
[----:B------:R-:W1:Y:S06]  /*0870*/  LDC.64 R14, c[0x0][0x388] ;  /* 0x0000e200ff0e7b82 */ /* 0x000e6c0000000a00 */
[-C--:B------:R-:W-:Y:S02]  /*0880*/  @P0 IMAD R5, R3, R0.reuse, R4 ;  /* 0x0000000003050224 */ /* 0x080fe400078e0204 */
[----:B------:R-:W2:Y:S01]  /*0890*/  LDC.64 R10, c[0x0][0x380] ;  /* 0x0000e000ff0a7b82 */ /* 0x000ea20000000a00 */
[C---:B------:R-:W-:Y:S01]  /*08a0*/  @P0 IMAD R23, R4.reuse, R0, R7 ;  /* 0x0000000004170224 */ /* 0x040fe200078e0207 */
[----:B------:R-:W-:-:S06]  /*08b0*/  @P0 IADD3 R4, PT, PT, R4, 0x2, RZ ;  /* 0x0000000204040810 */ /* 0x000fcc0007ffe0ff */
[----:B------:R-:W3:Y:S01]  /*08c0*/  LDC.64 R8, c[0x0][0x388] ;  /* 0x0000e200ff087b82 */ /* 0x000ee20000000a00 */
[C---:B0-----:R-:W-:Y:S01]  /*08d0*/  @P0 IMAD.WIDE.U32 R12, R5.reuse, 0x8, R20 ;  /* 0x00000008050c0825 */ /* 0x041fe200078e0014 */
[----:B------:R-:W-:-:S05]  /*08e0*/  @P0 IADD3 R5, PT, PT, R5, 0x1, RZ ;  /* 0x0000000105050810 */ /* 0x000fca0007ffe0ff */
[----:B------:R-:W4:Y:S01]  /*08f0*/  @P0 LDG.E.64 R12, desc[UR6][R12.64] ;  /* 0x000000060c0c0981 */ /* 0x000f22000c1e1b00 */
[C---:B-1----:R-:W-:Y:S01]  /*0900*/  @P0 IMAD.WIDE.U32 R16, R23.reuse, 0x8, R14 ;  /* 0x0000000817100825 */ /* 0x042fe200078e000e */
[----:B------:R-:W-:-:S05]  /*0910*/  @P0 IADD3 R23, PT, PT, R23, R0, RZ ;  /* 0x0000000017170210 */ /* 0x000fca0007ffe0ff */
[----:B------:R-:W4:Y:S01]  /*0920*/  @P0 LDG.E.64 R16, desc[UR6][R16.64] ;  /* 0x0000000610100981 */ /* 0x000f22000c1e1b00 */
[----:B------:R-:W-:-:S04]  /*0930*/  @P0 IMAD.WIDE.U32 R14, R23, 0x8, R14 ;  /* 0x00000008170e0825 */ /* 0x000fc800078e000e */
[----:B------:R-:W-:Y:S02]  /*0940*/  @P0 IMAD.WIDE.U32 R20, R5, 0x8, R20 ;  /* 0x0000000805140825 */ /* 0x000fe400078e0014 */
[----:B------:R-:W5:Y:S02]  /*0950*/  @P0 LDG.E.64 R14, desc[UR6][R14.64] ;  /* 0x000000060e0e0981 */ /* 0x000f64000c1e1b00 */
[-C--:B------:R-:W-:Y:S02]  /*0960*/  @!P1 IMAD R23, R3, R0.reuse, R4 ;  /* 0x0000000003179224 */ /* 0x080fe400078e0204 */
[----:B------:R-:W-:Y:S02]  /*0970*/  @!P1 IMAD R25, R4, R0, R7 ;  /* 0x0000000004199224 */ /* 0x000fe400078e0207 */
[----:B------:R-:W5:Y:S01]  /*0980*/  @P0 LDG.E.64 R4, desc[UR6][R20.64] ;  /* 0x0000000614040981 */ /* 0x000f62000c1e1b00 */
[----:B--2---:R-:W-:-:S04]  /*0990*/  @!P1 IMAD.WIDE.U32 R10, R23, 0x8, R10 ;  /* 0x00000008170a9825 */ /* 0x004fc800078e000a */
[----:B---3--:R-:W-:Y:S02]  /*09a0*/  @!P1 IMAD.WIDE.U32 R8, R25, 0x8, R8 ;  /* 0x0000000819089825 */ /* 0x008fe400078e0008 */
[----:B------:R-:W2:Y:S04]  /*09b0*/  @!P1 LDG.E.64 R10, desc[UR6][R10.64] ;  /* 0x000000060a0a9981 */ /* 0x000ea8000c1e1b00 */
[----:B------:R-:W2:Y:S01]  /*09c0*/  @!P1 LDG.E.64 R8, desc[UR6][R8.64] ;  /* 0x0000000608089981 */ /* 0x000ea2000c1e1b00 */
[----:B----4-:R-:W-:-:S08]  /*09d0*/  @P0 DFMA R12, R12, R16, R18 ;  /* 0x000000100c0c022b */ /* 0x010fd00000000012 */
[----:B-----5:R-:W-:-:S08]  /*09e0*/  @P0 DFMA R18, R4, R14, R12 ;  /* 0x0000000e0412022b */ /* 0x020fd0000000000c */
[----:B--2---:R-:W-:-:S11]  /*09f0*/  @!P1 DFMA R18, R10, R8, R18 ;  /* 0x000000080a12922b */ /* 0x004fd60000000012 */
.L_x_0:
[----:B------:R-:W0:Y:S01]  /*0a00*/  LDC.64 R4, c[0x0][0x390] ;  /* 0x0000e400ff047b82 */ /* 0x000e220000000a00 */
[----:B------:R-:W-:-:S04]  /*0a10*/  IMAD R3, R3, R0, R7 ;  /* 0x0000000003037224 */ /* 0x000fc800078e0207 */
[----:B0-----:R-:W-:-:S05]  /*0a20*/  IMAD.WIDE R2, R3, 0x8, R4 ;  /* 0x0000000803027825 */ /* 0x001fca00078e0204 */
[----:B------:R-:W-:Y:S01]  /*0a30*/  STG.E.64 desc[UR6][R2.64], R18 ;  /* 0x0000001202007986 */ /* 0x000fe2000c101b06 */
[----:B------:R-:W-:Y:S05]  /*0a40*/  EXIT ;  /* 0x000000000000794d */ /* 0x000fea0003800000 */
.L_x_4:
[----:B------:R-:W-:-:S00]  /*0a50*/  BRA `(.L_x_4) ;  /* 0xfffffffc00fc7947 */ /* 0x000fc0000383ffff */
[----:B------:R-:W-:-:S00]  /*0a60*/  NOP ;  /* 0x0000000000007918 */ /* 0x000fc00000000000 */
        /* <DEDUP_REMOVED lines=9> */
.L_x_10:


//--------------------- .text._Z10matrixMulXPdS_S_i --------------------------
	.section	.text._Z10matrixMulXPdS_S_i,"ax",@progbits
	.align	128
        .global         _Z10matrixMulXPdS_S_i
        .type           _Z10matrixMulXPdS_S_i,@function
        .size           _Z10matrixMulXPdS_S_i,(.L_x_11 - _Z10matrixMulXPdS_S_i)
        .other          _Z10matrixMulXPdS_S_i,@"STO_CUDA_ENTRY STV_DEFAULT"
_Z10matrixMulXPdS_S_i:
.text._Z10matrixMulXPdS_S_i:
[----:B------:R-:W-:Y:S08]  /*0000*/  LDC R1, c[0x0][0x37c] ;  /* 0x0000df00ff017b82 */ /* 0x000ff00000000800 */
[----:B------:R-:W0:Y:S01]  /*0010*/  LDC R0, c[0x0][0x398] ;  /* 0x0000e600ff007b82 */ /* 0x000e220000000800 */
[----:B------:R-:W1:Y:S01]  /*0020*/  S2R R2, SR_TID.Y ;  /* 0x0000000000027919 */ /* 0x000e620000002200 */
[----:B------:R-:W2:Y:S01]  /*0030*/  LDCU UR5, c[0x0][0x360] ;  /* 0x00006c00ff0577ac */ /* 0x000ea20008000800 */
[----:B------:R-:W-:Y:S01]  /*0040*/  CS2R R18, SRZ ;  /* 0x0000000000127805 */ /* 0x000fe2000001ff00 */
[----:B------:R-:W3:Y:S01]  /*0050*/  S2R R5, SR_TID.X ;  /* 0x0000000000057919 */ /* 0x000ee20000002100 */
        /* <DEDUP_REMOVED lines=27> */
.L_x_7:
        /* <DEDUP_REMOVED lines=61> */
.L_x_6:
        /* <DEDUP_REMOVED lines=36> */
.L_x_8:
        /* <DEDUP_REMOVED lines=30> */
.L_x_5:
[----:B------:R-:W0:Y:S01]  /*0a00*/  LDC.64 R4, c[0x0][0x390] ;  /* 0x0000e400ff047b82 */ /* 0x000e220000000a00 */
[----:B------:R-:W-:-:S04]  /*0a10*/  IMAD R3, R3, R0, R7 ;  /* 0x0000000003037224 */ /* 0x000fc800078e0207 */
[----:B0-----:R-:W-:-:S05]  /*0a20*/  IMAD.WIDE R2, R3, 0x8, R4 ;  /* 0x0000000803027825 */ /* 0x001fca00078e0204 */
[----:B------:R-:W-:Y:S01]  /*0a30*/  STG.E.64 desc[UR6][R2.64], R18 ;  /* 0x0000001202007986 */ /* 0x000fe2000c101b06 */
[----:B------:R-:W-:Y:S05]  /*0a40*/  EXIT ;  /* 0x000000000000794d */ /* 0x000fea0003800000 */
.L_x_9:
        /* <DEDUP_REMOVED lines=11> */
.L_x_11:


//--------------------- .nv.shared.reserved.0     --------------------------
	.section	.nv.shared.reserved.0,"aw",@nobits
	.weak		__nv_reservedSMEM_offset_0_alias
	.size		__nv_reservedSMEM_offset_0_alias, 0, 64
	.other		__nv_reservedSMEM_offset_0_alias,@"STO_CUDA_RESERVED_SHARED STV_DEFAULT"
__nv_reservedSMEM_offset_0_alias:
	.zero		0
	.zero		64


//--------------------- .nv.constant0._Z10matrixMulYPdS_S_i --------------------------
	.section	.nv.constant0._Z10matrixMulYPdS_S_i,"a",@progbits
	.sectionflags	@""
	.align	4
.nv.constant0._Z10matrixMulYPdS_S_i:
	.zero		924


//--------------------- .nv.constant0._Z10matrixMulXPdS_S_i --------------------------
	.section	.nv.constant0._Z10matrixMulXPdS_S_i,"a",@progbits
	.sectionflags	@""
	.align	4
.nv.constant0._Z10matrixMulXPdS_S_i:
	.zero		924


//--------------------- SYMBOLS --------------------------

	.type		.nv.reservedSmem.offset0,@object
	.size		.nv.reservedSmem.offset0,0x4
